//
// Generated by NVIDIA NVVM Compiler
//
// Compiler Build ID: CL-36424714
// Cuda compilation tools, release 13.0, V13.0.88
// Based on NVVM 20.0.0
//

.version 9.0
.target sm_100
.address_size 64

	// .globl	_Z9vectorAddiPdS_S_Pi

.visible .entry _Z9vectorAddiPdS_S_Pi(
	.param .u32 _Z9vectorAddiPdS_S_Pi_param_0,
	.param .u64 .ptr .align 1 _Z9vectorAddiPdS_S_Pi_param_1,
	.param .u64 .ptr .align 1 _Z9vectorAddiPdS_S_Pi_param_2,
	.param .u64 .ptr .align 1 _Z9vectorAddiPdS_S_Pi_param_3,
	.param .u64 .ptr .align 1 _Z9vectorAddiPdS_S_Pi_param_4
)
{
	.reg .pred 	%p<2>;
	.reg .b32 	%r<7>;
	.reg .b64 	%rd<15>;
	.reg .b64 	%fd<6>;

	ld.param.u32 	%r2, [_Z9vectorAddiPdS_S_Pi_param_0];
	ld.param.u64 	%rd1, [_Z9vectorAddiPdS_S_Pi_param_1];
	ld.param.u64 	%rd2, [_Z9vectorAddiPdS_S_Pi_param_2];
	ld.param.u64 	%rd3, [_Z9vectorAddiPdS_S_Pi_param_3];
	ld.param.u64 	%rd4, [_Z9vectorAddiPdS_S_Pi_param_4];
	mov.u32 	%r3, %ctaid.x;
	mov.u32 	%r4, %ntid.x;
	mov.u32 	%r5, %tid.x;
	mad.lo.s32 	%r1, %r3, %r4, %r5;
	setp.ge.s32 	%p1, %r1, %r2;
	@%p1 bra 	$L__BB0_2;
	cvta.to.global.u64 	%rd5, %rd1;
	cvta.to.global.u64 	%rd6, %rd2;
	cvta.to.global.u64 	%rd7, %rd4;
	cvta.to.global.u64 	%rd8, %rd3;
	mul.wide.s32 	%rd9, %r1, 8;
	add.s64 	%rd10, %rd5, %rd9;
	ld.global.f64 	%fd1, [%rd10];
	add.s64 	%rd11, %rd6, %rd9;
	ld.global.f64 	%fd2, [%rd11];
	add.f64 	%fd3, %fd1, %fd2;
	mul.wide.s32 	%rd12, %r1, 4;
	add.s64 	%rd13, %rd7, %rd12;
	ld.global.u32 	%r6, [%rd13];
	cvt.rn.f64.s32 	%fd4, %r6;
	add.f64 	%fd5, %fd3, %fd4;
	add.s64 	%rd14, %rd8, %rd9;
	st.global.f64 	[%rd14], %fd5;
$L__BB0_2:
	ret;

}


// ===== COMPILED SASS (sm_100) =====

	.target	sm_100

	.elftype	@"ET_EXEC"


//--------------------- .note.nv.tkinfo           --------------------------
	.section	.note.nv.tkinfo,"",@"SHT_NOTE"
	.sectionflags	@"SHF_NOTE_NV_TKINFO"
	.tkinfo
        /*0018*/ 	.word	0x00000002
        /*0030*/ 	.string	""
        /*0030*/ 	.string	"ptxas"
        /*0030*/ 	.string	"Cuda compilation tools, release 13.0, V13.0.88"
        /*0030*/ 	.string	"Build cuda_13.0.r13.0/compiler.36424714_0"
        /*0030*/ 	.string	"-arch sm_100 -m 64 "



//--------------------- .note.nv.cuinfo           --------------------------
	.section	.note.nv.cuinfo,"",@"SHT_NOTE"
	.sectionflags	@"SHF_NOTE_NV_CUINFO"
        /*0018*/ 	.short	0x0002
        /*001a*/ 	.short	0x0064
        /*001c*/ 	.short	0x0082
	.zero		2


//--------------------- .nv.info                  --------------------------
	.section	.nv.info,"",@"SHT_CUDA_INFO"
	.align	4


	//----- nvinfo : EIATTR_REGCOUNT
	.align		4
        /*0000*/ 	.byte	0x04, 0x2f
        /*0002*/ 	.short	(.L_1 - .L_0)
	.align		4
.L_0:
        /*0004*/ 	.word	index@(_Z9vectorAddiPdS_S_Pi)
        /*0008*/ 	.word	0x00000012


	//----- nvinfo : EIATTR_FRAME_SIZE
	.align		4
.L_1:
        /*000c*/ 	.byte	0x04, 0x11
        /*000e*/ 	.short	(.L_3 - .L_2)
	.align		4
.L_2:
        /*0010*/ 	.word	index@(_Z9vectorAddiPdS_S_Pi)
        /*0014*/ 	.word	0x00000000


	//----- nvinfo : EIATTR_MIN_STACK_SIZE
	.align		4
.L_3:
        /*0018*/ 	.byte	0x04, 0x12
        /*001a*/ 	.short	(.L_5 - .L_4)
	.align		4
.L_4:
        /*001c*/ 	.word	index@(_Z9vectorAddiPdS_S_Pi)
        /*0020*/ 	.word	0x00000000
.L_5:


//--------------------- .nv.compat                --------------------------
	.section	.nv.compat,"",@"SHT_CUDA_COMPAT_INFO"
	.align	4
        /*0000*/ 	.byte	0x02, 0x09, 0x00, 0x00, 0x02, 0x02, 0x01, 0x00, 0x02, 0x05, 0x05, 0x00, 0x03, 0x07, 0x01, 0x01
        /*0010*/ 	.byte	0x02, 0x03, 0x00, 0x00, 0x02, 0x06, 0x01, 0x00, 0x04, 0x0b, 0x08, 0x00, 0x01, 0x00, 0x00, 0x00
        /*0020*/ 	.byte	0x00, 0x00, 0x00, 0x00


//--------------------- .nv.info._Z9vectorAddiPdS_S_Pi --------------------------
	.section	.nv.info._Z9vectorAddiPdS_S_Pi,"",@"SHT_CUDA_INFO"
	.sectionflags	@""
	.align	4


	//----- nvinfo : EIATTR_CUDA_API_VERSION
	.align		4
        /*0000*/ 	.byte	0x04, 0x37
        /*0002*/ 	.short	(.L_7 - .L_6)
.L_6:
        /*0004*/ 	.word	0x00000082


	//----- nvinfo : EIATTR_KPARAM_INFO
	.align		4
.L_7:
        /*0008*/ 	.byte	0x04, 0x17
        /*000a*/ 	.short	(.L_9 - .L_8)
.L_8:
        /*000c*/ 	.word	0x00000000
        /*0010*/ 	.short	0x0004
        /*0012*/ 	.short	0x0020
        /*0014*/ 	.byte	0x00, 0xf5, 0x21, 0x00


	//----- nvinfo : EIATTR_KPARAM_INFO
	.align		4
.L_9:
        /*0018*/ 	.byte	0x04, 0x17
        /*001a*/ 	.short	(.L_11 - .L_10)
.L_10:
        /*001c*/ 	.word	0x00000000
        /*0020*/ 	.short	0x0003
        /*0022*/ 	.short	0x0018
        /*0024*/ 	.byte	0x00, 0xf5, 0x21, 0x00


	//----- nvinfo : EIATTR_KPARAM_INFO
	.align		4
.L_11:
        /*0028*/ 	.byte	0x04, 0x17
        /*002a*/ 	.short	(.L_13 - .L_12)
.L_12:
        /*002c*/ 	.word	0x00000000
        /*0030*/ 	.short	0x0002
        /*0032*/ 	.short	0x0010
        /*0034*/ 	.byte	0x00, 0xf5, 0x21, 0x00


	//----- nvinfo : EIATTR_KPARAM_INFO
	.align		4
.L_13:
        /*0038*/ 	.byte	0x04, 0x17
        /*003a*/ 	.short	(.L_15 - .L_14)
.L_14:
        /*003c*/ 	.word	0x00000000
        /*0040*/ 	.short	0x0001
        /*0042*/ 	.short	0x0008
        /*0044*/ 	.byte	0x00, 0xf5, 0x21, 0x00


	//----- nvinfo : EIATTR_KPARAM_INFO
	.align		4
.L_15:
        /*0048*/ 	.byte	0x04, 0x17
        /*004a*/ 	.short	(.L_17 - .L_16)
.L_16:
        /*004c*/ 	.word	0x00000000
        /*0050*/ 	.short	0x0000
        /*0052*/ 	.short	0x0000
        /*0054*/ 	.byte	0x00, 0xf0, 0x11, 0x00


	//----- nvinfo : EIATTR_SPARSE_MMA_MASK
	.align		4
.L_17:
        /*0058*/ 	.byte	0x03, 0x50
        /*005a*/ 	.short	0x0000


	//----- nvinfo : EIATTR_MAXREG_COUNT
	.align		4
        /*005c*/ 	.byte	0x03, 0x1b
        /*005e*/ 	.short	0x00ff


	//----- nvinfo : EIATTR_MERCURY_ISA_VERSION
	.align		4
        /*0060*/ 	.byte	0x03, 0x5f
        /*0062*/ 	.short	0x0101


	//----- nvinfo : EIATTR_VRC_CTA_INIT_COUNT
	.align		4
        /*0064*/ 	.byte	0x02, 0x4a
	.zero		1
	.zero		1


	//----- nvinfo : EIATTR_EXIT_INSTR_OFFSETS
	.align		4
        /*0068*/ 	.byte	0x04, 0x1c
        /*006a*/ 	.short	(.L_19 - .L_18)


	//   ....[0]....
.L_18:
        /*006c*/ 	.word	0x00000070


	//   ....[1]....
        /*0070*/ 	.word	0x00000180


	//----- nvinfo : EIATTR_CBANK_PARAM_SIZE
	.align		4
.L_19:
        /*0074*/ 	.byte	0x03, 0x19
        /*0076*/ 	.short	0x0028


	//----- nvinfo : EIATTR_PARAM_CBANK
	.align		4
        /*0078*/ 	.byte	0x04, 0x0a
        /*007a*/ 	.short	(.L_21 - .L_20)
	.align		4
.L_20:
        /*007c*/ 	.word	index@(.nv.constant0._Z9vectorAddiPdS_S_Pi)
        /*0080*/ 	.short	0x0380
        /*0082*/ 	.short	0x0028


	//----- nvinfo : EIATTR_SW_WAR
	.align		4
.L_21:
        /*0084*/ 	.byte	0x04, 0x36
        /*0086*/ 	.short	(.L_23 - .L_22)
.L_22:
        /*0088*/ 	.word	0x00000008
.L_23:


//--------------------- .nv.callgraph             --------------------------
	.section	.nv.callgraph,"",@"SHT_CUDA_CALLGRAPH"
	.align	4
	.sectionentsize	8
	.align		4
        /*0000*/ 	.word	0x00000000
	.align		4
        /*0004*/ 	.word	0xffffffff
	.align		4
        /*0008*/ 	.word	0x00000000
	.align		4
        /*000c*/ 	.word	0xfffffffe
	.align		4
        /*0010*/ 	.word	0x00000000
	.align		4
        /*0014*/ 	.word	0xfffffffd
	.align		4
        /*0018*/ 	.word	0x00000000
	.align		4
        /*001c*/ 	.word	0xfffffffc


//--------------------- .text._Z9vectorAddiPdS_S_Pi --------------------------
	.section	.text._Z9vectorAddiPdS_S_Pi,"ax",@progbits
	.align	128
        .global         _Z9vectorAddiPdS_S_Pi
        .type           _Z9vectorAddiPdS_S_Pi,@function
        .size           _Z9vectorAddiPdS_S_Pi,(.L_x_1 - _Z9vectorAddiPdS_S_Pi)
        .other          _Z9vectorAddiPdS_S_Pi,@"STO_CUDA_ENTRY STV_DEFAULT"
_Z9vectorAddiPdS_S_Pi:
.text._Z9vectorAddiPdS_S_Pi:
[----:B------:R-:W-:Y:S01]  /*0000*/  LDC R1, c[0x0][0x37c] ;  /* 0x0000df00ff017b82 */ /* 0x000fe20000000800 */
[----:B------:R-:W0:Y:S07]  /*0010*/  S2R R0, SR_TID.X ;  /* 0x0000000000007919 */ /* 0x000e2e0000002100 */
[----:B------:R-:W0:Y:S01]  /*0020*/  S2UR UR4, SR_CTAID.X ;  /* 0x00000000000479c3 */ /* 0x000e220000002500 */
[----:B------:R-:W1:Y:S07]  /*0030*/  LDCU UR5, c[0x0][0x380] ;  /* 0x00007000ff0577ac */ /* 0x000e6e0008000800 */
[----:B------:R-:W0:Y:S02]  /*0040*/  LDC R15, c[0x0][0x360] ;  /* 0x0000d800ff0f7b82 */ /* 0x000e240000000800 */
[----:B0-----:R-:W-:-:S05]  /*0050*/  IMAD R15, R15, UR4, R0 ;  /* 0x000000040f0f7c24 */ /* 0x001fca000f8e0200 */
[----:B-1----:R-:W-:-:S13]  /*0060*/  ISETP.GE.AND P0, PT, R15, UR5, PT ;  /* 0x000000050f007c0c */ /* 0x002fda000bf06270 */
[----:B------:R-:W-:Y:S05]  /*0070*/  @P0 EXIT ;  /* 0x000000000000094d */ /* 0x000fea0003800000 */
[----:B------:R-:W0:Y:S01]  /*0080*/  LDC.64 R8, c[0x0][0x3a0] ;  /* 0x0000e800ff087b82 */ /* 0x000e220000000a00 */
[----:B------:R-:W1:Y:S07]  /*0090*/  LDCU.64 UR4, c[0x0][0x358] ;  /* 0x00006b00ff0477ac */ /* 0x000e6e0008000a00 */
[----:B------:R-:W2:Y:S08]  /*00a0*/  LDC.64 R2, c[0x0][0x388] ;  /* 0x0000e200ff027b82 */ /* 0x000eb00000000a00 */
[----:B------:R-:W3:Y:S01]  /*00b0*/  LDC.64 R4, c[0x0][0x390] ;  /* 0x0000e400ff047b82 */ /* 0x000ee20000000a00 */
[----:B0-----:R-:W-:-:S07]  /*00c0*/  IMAD.WIDE R8, R15, 0x4, R8 ;  /* 0x000000040f087825 */ /* 0x001fce00078e0208 */
[----:B------:R-:W0:Y:S01]  /*00d0*/  LDC.64 R12, c[0x0][0x398] ;  /* 0x0000e600ff0c7b82 */ /* 0x000e220000000a00 */
[----:B-1----:R-:W4:Y:S01]  /*00e0*/  LDG.E R8, desc[UR4][R8.64] ;  /* 0x0000000408087981 */ /* 0x002f22000c1e1900 */
[----:B--2---:R-:W-:-:S06]  /*00f0*/  IMAD.WIDE R2, R15, 0x8, R2 ;  /* 0x000000080f027825 */ /* 0x004fcc00078e0202 */
[----:B------:R-:W2:Y:S01]  /*0100*/  LDG.E.64 R2, desc[UR4][R2.64] ;  /* 0x0000000402027981 */ /* 0x000ea2000c1e1b00 */
[----:B---3--:R-:W-:-:S06]  /*0110*/  IMAD.WIDE R4, R15, 0x8, R4 ;  /* 0x000000080f047825 */ /* 0x008fcc00078e0204 */
[----:B------:R-:W2:Y:S01]  /*0120*/  LDG.E.64 R4, desc[UR4][R4.64] ;  /* 0x0000000404047981 */ /* 0x000ea2000c1e1b00 */
[----:B----4-:R-:W1:Y:S01]  /*0130*/  I2F.F64 R10, R8 ;  /* 0x00000008000a7312 */ /* 0x010e620000201c00 */
[----:B--2---:R-:W-:-:S08]  /*0140*/  DADD R6, R2, R4 ;  /* 0x0000000002067229 */ /* 0x004fd00000000004 */
[----:B-1----:R-:W-:Y:S01]  /*0150*/  DADD R6, R6, R10 ;  /* 0x0000000006067229 */ /* 0x002fe2000000000a */
[----:B0-----:R-:W-:-:S06]  /*0160*/  IMAD.WIDE R10, R15, 0x8, R12 ;  /* 0x000000080f0a7825 */ /* 0x001fcc00078e020c */
[----:B------:R-:W-:Y:S01]  /*0170*/  STG.E.64 desc[UR4][R10.64], R6 ;  /* 0x000000060a007986 */ /* 0x000fe2000c101b04 */
[----:B------:R-:W-:Y:S05]  /*0180*/  EXIT ;  /* 0x000000000000794d */ /* 0x000fea0003800000 */
.L_x_0:
[----:B------:R-:W-:-:S00]  /*0190*/  BRA `(.L_x_0) ;  /* 0xfffffffc00fc7947 */ /* 0x000fc0000383ffff */
[----:B------:R-:W-:-:S00]  /*01a0*/  NOP ;  /* 0x0000000000007918 */ /* 0x000fc00000000000 */
        /* <DEDUP_REMOVED lines=13> */
.L_x_1:


//--------------------- .nv.shared.reserved.0     --------------------------
	.section	.nv.shared.reserved.0,"aw",@nobits
	.weak		__nv_reservedSMEM_offset_0_alias
	.size		__nv_reservedSMEM_offset_0_alias, 0, 64
	.other		__nv_reservedSMEM_offset_0_alias,@"STO_CUDA_RESERVED_SHARED STV_DEFAULT"
__nv_reservedSMEM_offset_0_alias:
	.zero		0
	.zero		64


//--------------------- .nv.constant0._Z9vectorAddiPdS_S_Pi --------------------------
	.section	.nv.constant0._Z9vectorAddiPdS_S_Pi,"a",@progbits
	.sectionflags	@""
	.align	4
.nv.constant0._Z9vectorAddiPdS_S_Pi:
	.zero		936


//--------------------- SYMBOLS --------------------------

	.type		.nv.reservedSmem.offset0,@object
	.size		.nv.reservedSmem.offset0,0x4
